//
// Generated by NVIDIA NVVM Compiler
//
// Compiler Build ID: CL-36424714
// Cuda compilation tools, release 13.0, V13.0.88
// Based on NVVM 20.0.0
//

.version 9.0
.target sm_100
.address_size 64

	// .globl	_Z12helloFromGPUv
.extern .func  (.param .b32 func_retval0) vprintf
(
	.param .b64 vprintf_param_0,
	.param .b64 vprintf_param_1
)
;
.global .align 1 .b8 $str[58] = {72, 101, 108, 108, 111, 32, 87, 111, 114, 108, 100, 32, 102, 114, 111, 109, 32, 71, 80, 85, 33, 32, 66, 108, 111, 99, 107, 32, 110, 117, 109, 98, 101, 114, 58, 32, 37, 100, 32, 84, 104, 114, 101, 97, 100, 32, 110, 117, 109, 98, 101, 114, 58, 32, 37, 100, 10};

.visible .entry _Z12helloFromGPUv()
{
	.local .align 8 .b8 	__local_depot0[8];
	.reg .b64 	%SP;
	.reg .b64 	%SPL;
	.reg .b32 	%r<5>;
	.reg .b64 	%rd<5>;

	mov.u64 	%SPL, __local_depot0;
	cvta.local.u64 	%SP, %SPL;
	add.u64 	%rd1, %SP, 0;
	add.u64 	%rd2, %SPL, 0;
	mov.u32 	%r1, %ctaid.x;
	mov.u32 	%r2, %tid.x;
	st.local.v2.u32 	[%rd2], {%r1, %r2};
	mov.u64 	%rd3, $str;
	cvta.global.u64 	%rd4, %rd3;
	{ // callseq 0, 0
	.param .b64 param0;
	st.param.b64 	[param0], %rd4;
	.param .b64 param1;
	st.param.b64 	[param1], %rd1;
	.param .b32 retval0;
	call.uni (retval0), 
	vprintf, 
	(
	param0, 
	param1
	);
	ld.param.b32 	%r3, [retval0];
	} // callseq 0
	ret;

}


// ===== COMPILED SASS (sm_100) =====

	.target	sm_100

	.elftype	@"ET_EXEC"


//--------------------- .note.nv.tkinfo           --------------------------
	.section	.note.nv.tkinfo,"",@"SHT_NOTE"
	.sectionflags	@"SHF_NOTE_NV_TKINFO"
	.tkinfo
        /*0018*/ 	.word	0x00000002
        /*0030*/ 	.string	""
        /*0030*/ 	.string	"ptxas"
        /*0030*/ 	.string	"Cuda compilation tools, release 13.0, V13.0.88"
        /*0030*/ 	.string	"Build cuda_13.0.r13.0/compiler.36424714_0"
        /*0030*/ 	.string	"-arch sm_100 -m 64 "



//--------------------- .note.nv.cuinfo           --------------------------
	.section	.note.nv.cuinfo,"",@"SHT_NOTE"
	.sectionflags	@"SHF_NOTE_NV_CUINFO"
        /*0018*/ 	.short	0x0002
        /*001a*/ 	.short	0x0064
        /*001c*/ 	.short	0x0082
	.zero		2


//--------------------- .nv.info                  --------------------------
	.section	.nv.info,"",@"SHT_CUDA_INFO"
	.align	4


	//----- nvinfo : EIATTR_REGCOUNT
	.align		4
        /*0000*/ 	.byte	0x04, 0x2f
        /*0002*/ 	.short	(.L_2 - .L_1)
	.align		4
.L_1:
        /*0004*/ 	.word	index@(_Z12helloFromGPUv)
        /*0008*/ 	.word	0x00000018


	//----- nvinfo : EIATTR_FRAME_SIZE
	.align		4
.L_2:
        /*000c*/ 	.byte	0x04, 0x11
        /*000e*/ 	.short	(.L_4 - .L_3)
	.align		4
.L_3:
        /*0010*/ 	.word	index@(_Z12helloFromGPUv)
        /*0014*/ 	.word	0x00000008


	//----- nvinfo : EIATTR_MIN_STACK_SIZE
	.align		4
.L_4:
        /*0018*/ 	.byte	0x04, 0x12
        /*001a*/ 	.short	(.L_6 - .L_5)
	.align		4
.L_5:
        /*001c*/ 	.word	index@(_Z12helloFromGPUv)
        /*0020*/ 	.word	0x00000008
.L_6:


//--------------------- .nv.compat                --------------------------
	.section	.nv.compat,"",@"SHT_CUDA_COMPAT_INFO"
	.align	4
        /*0000*/ 	.byte	0x02, 0x09, 0x00, 0x00, 0x02, 0x02, 0x01, 0x00, 0x02, 0x05, 0x05, 0x00, 0x03, 0x07, 0x01, 0x01
        /*0010*/ 	.byte	0x02, 0x03, 0x00, 0x00, 0x02, 0x06, 0x01, 0x00, 0x04, 0x0b, 0x08, 0x00, 0x09, 0x00, 0x00, 0x00
        /*0020*/ 	.byte	0x00, 0x00, 0x00, 0x00


//--------------------- .nv.info._Z12helloFromGPUv --------------------------
	.section	.nv.info._Z12helloFromGPUv,"",@"SHT_CUDA_INFO"
	.sectionflags	@""
	.align	4


	//----- nvinfo : EIATTR_CUDA_API_VERSION
	.align		4
        /*0000*/ 	.byte	0x04, 0x37
        /*0002*/ 	.short	(.L_8 - .L_7)
.L_7:
        /*0004*/ 	.word	0x00000082


	//----- nvinfo : EIATTR_SPARSE_MMA_MASK
	.align		4
.L_8:
        /*0008*/ 	.byte	0x03, 0x50
        /*000a*/ 	.short	0x0000


	//----- nvinfo : EIATTR_MAXREG_COUNT
	.align		4
        /*000c*/ 	.byte	0x03, 0x1b
        /*000e*/ 	.short	0x00ff


	//----- nvinfo : EIATTR_EXTERNS
	.align		4
        /*0010*/ 	.byte	0x04, 0x0f
        /*0012*/ 	.short	(.L_10 - .L_9)


	//   ....[0]....
	.align		4
.L_9:
        /*0014*/ 	.word	index@(vprintf)


	//----- nvinfo : EIATTR_MERCURY_ISA_VERSION
	.align		4
.L_10:
        /*0018*/ 	.byte	0x03, 0x5f
        /*001a*/ 	.short	0x0101


	//----- nvinfo : EIATTR_VRC_CTA_INIT_COUNT
	.align		4
        /*001c*/ 	.byte	0x02, 0x4a
	.zero		1
	.zero		1


	//----- nvinfo : EIATTR_SYSCALL_OFFSETS
	.align		4
        /*0020*/ 	.byte	0x04, 0x46
        /*0022*/ 	.short	(.L_12 - .L_11)


	//   ....[0]....
.L_11:
        /*0024*/ 	.word	0x000000f0


	//----- nvinfo : EIATTR_EXIT_INSTR_OFFSETS
	.align		4
.L_12:
        /*0028*/ 	.byte	0x04, 0x1c
        /*002a*/ 	.short	(.L_14 - .L_13)


	//   ....[0]....
.L_13:
        /*002c*/ 	.word	0x00000100


	//----- nvinfo : EIATTR_SW_WAR
	.align		4
.L_14:
        /*0030*/ 	.byte	0x04, 0x36
        /*0032*/ 	.short	(.L_16 - .L_15)
.L_15:
        /*0034*/ 	.word	0x00000008
.L_16:


//--------------------- .nv.callgraph             --------------------------
	.section	.nv.callgraph,"",@"SHT_CUDA_CALLGRAPH"
	.align	4
	.sectionentsize	8
	.align		4
        /*0000*/ 	.word	0x00000000
	.align		4
        /*0004*/ 	.word	0xffffffff
	.align		4
        /*0008*/ 	.word	index@(_Z12helloFromGPUv)
	.align		4
        /*000c*/ 	.word	index@(vprintf)
	.align		4
        /*0010*/ 	.word	0x00000000
	.align		4
        /*0014*/ 	.word	0xfffffffe
	.align		4
        /*0018*/ 	.word	0x00000000
	.align		4
        /*001c*/ 	.word	0xfffffffd
	.align		4
        /*0020*/ 	.word	0x00000000
	.align		4
        /*0024*/ 	.word	0xfffffffc


//--------------------- .nv.constant4             --------------------------
	.section	.nv.constant4,"a",@progbits
	.align	8
	.align		8
.nv.constant4:
        /*0000*/ 	.dword	vprintf
	.align		8
        /*0008*/ 	.dword	$str


//--------------------- .text._Z12helloFromGPUv   --------------------------
	.section	.text._Z12helloFromGPUv,"ax",@progbits
	.align	128
        .global         _Z12helloFromGPUv
        .type           _Z12helloFromGPUv,@function
        .size           _Z12helloFromGPUv,(.L_x_2 - _Z12helloFromGPUv)
        .other          _Z12helloFromGPUv,@"STO_CUDA_ENTRY STV_DEFAULT"
_Z12helloFromGPUv:
.text._Z12helloFromGPUv:
[----:B------:R-:W0:Y:S01]  /*0000*/  LDC R1, c[0x0][0x37c] ;  /* 0x0000df00ff017b82 */ /* 0x000e220000000800 */
[----:B------:R-:W1:Y:S01]  /*0010*/  S2R R8, SR_CTAID.X ;  /* 0x0000000000087919 */ /* 0x000e620000002500 */
[----:B0-----:R-:W-:Y:S01]  /*0020*/  VIADD R1, R1, 0xfffffff8 ;  /* 0xfffffff801017836 */ /* 0x001fe20000000000 */
[----:B------:R-:W-:Y:S01]  /*0030*/  MOV R0, 0x0 ;  /* 0x0000000000007802 */ /* 0x000fe20000000f00 */
[----:B------:R-:W0:Y:S01]  /*0040*/  LDCU UR4, c[0x0][0x2f8] ;  /* 0x00005f00ff0477ac */ /* 0x000e220008000800 */
[----:B------:R-:W1:Y:S03]  /*0050*/  S2R R9, SR_TID.X ;  /* 0x0000000000097919 */ /* 0x000e660000002100 */
[----:B------:R2:W3:Y:S01]  /*0060*/  LDC.64 R2, c[0x4][R0] ;  /* 0x0100000000027b82 */ /* 0x0004e20000000a00 */
[----:B------:R-:W4:Y:S01]  /*0070*/  LDCU.64 UR6, c[0x4][0x8] ;  /* 0x01000100ff0677ac */ /* 0x000f220008000a00 */
[----:B------:R-:W5:Y:S01]  /*0080*/  LDCU UR5, c[0x0][0x2fc] ;  /* 0x00005f80ff0577ac */ /* 0x000f620008000800 */
[----:B0-----:R-:W-:Y:S01]  /*0090*/  IADD3 R6, P0, PT, R1, UR4, RZ ;  /* 0x0000000401067c10 */ /* 0x001fe2000ff1e0ff */
[----:B----4-:R-:W-:Y:S01]  /*00a0*/  IMAD.U32 R4, RZ, RZ, UR6 ;  /* 0x00000006ff047e24 */ /* 0x010fe2000f8e00ff */
[----:B------:R-:W-:-:S03]  /*00b0*/  MOV R5, UR7 ;  /* 0x0000000700057c02 */ /* 0x000fc60008000f00 */
[----:B-----5:R-:W-:Y:S01]  /*00c0*/  IMAD.X R7, RZ, RZ, UR5, P0 ;  /* 0x00000005ff077e24 */ /* 0x020fe200080e06ff */
[----:B-1----:R2:W-:Y:S07]  /*00d0*/  STL.64 [R1], R8 ;  /* 0x0000000801007387 */ /* 0x0025ee0000100a00 */
[----:B------:R-:W-:-:S07]  /*00e0*/  LEPC R20, `(.L_x_0) ;  /* 0x000000001014794e */ /* 0x000fce0000000000 */
[----:B--23--:R-:W-:Y:S05]  /*00f0*/  CALL.ABS.NOINC R2 ;  /* 0x0000000002007343 */ /* 0x00cfea0003c00000 */
.L_x_0:
[----:B------:R-:W-:Y:S05]  /*0100*/  EXIT ;  /* 0x000000000000794d */ /* 0x000fea0003800000 */
.L_x_1:
[----:B------:R-:W-:-:S00]  /*0110*/  BRA `(.L_x_1) ;  /* 0xfffffffc00fc7947 */ /* 0x000fc0000383ffff */
[----:B------:R-:W-:-:S00]  /*0120*/  NOP ;  /* 0x0000000000007918 */ /* 0x000fc00000000000 */
        /* <DEDUP_REMOVED lines=13> */
.L_x_2:


//--------------------- .nv.global.init           --------------------------
	.section	.nv.global.init,"aw",@progbits
.nv.global.init:
	.type		$str,@object
	.size		$str,(.L_0 - $str)
$str:
        /*0000*/ 	.byte	0x48, 0x65, 0x6c, 0x6c, 0x6f, 0x20, 0x57, 0x6f, 0x72, 0x6c, 0x64, 0x20, 0x66, 0x72, 0x6f, 0x6d
        /*0010*/ 	.byte	0x20, 0x47, 0x50, 0x55, 0x21, 0x20, 0x42, 0x6c, 0x6f, 0x63, 0x6b, 0x20, 0x6e, 0x75, 0x6d, 0x62
        /*0020*/ 	.byte	0x65, 0x72, 0x3a, 0x20, 0x25, 0x64, 0x20, 0x54, 0x68, 0x72, 0x65, 0x61, 0x64, 0x20, 0x6e, 0x75
        /*0030*/ 	.byte	0x6d, 0x62, 0x65, 0x72, 0x3a, 0x20, 0x25, 0x64, 0x0a, 0x00
.L_0:


//--------------------- .nv.shared.reserved.0     --------------------------
	.section	.nv.shared.reserved.0,"aw",@nobits
	.weak		__nv_reservedSMEM_offset_0_alias
	.size		__nv_reservedSMEM_offset_0_alias, 0, 64
	.other		__nv_reservedSMEM_offset_0_alias,@"STO_CUDA_RESERVED_SHARED STV_DEFAULT"
__nv_reservedSMEM_offset_0_alias:
	.zero		0
	.zero		64


//--------------------- .nv.constant0._Z12helloFromGPUv --------------------------
	.section	.nv.constant0._Z12helloFromGPUv,"a",@progbits
	.sectionflags	@""
	.align	4
.nv.constant0._Z12helloFromGPUv:
	.zero		896


//--------------------- SYMBOLS --------------------------

	.type		.nv.reservedSmem.offset0,@object
	.size		.nv.reservedSmem.offset0,0x4
	.type		vprintf,@function
